	.headerflags	@"EF_CUDA_TEXMODE_UNIFIED EF_CUDA_64BIT_ADDRESS EF_CUDA_ACCELERATORS EF_CUDA_SM90 EF_CUDA_VIRTUAL_SM(EF_CUDA_SM90)"
	.elftype	@"ET_EXEC"


//--------------------- .nv.info                  --------------------------
	.section	.nv.info,"",@"SHT_CUDA_INFO"
	.align	4


	//----- nvinfo : EIATTR_REGCOUNT
	.align		4
        /*0000*/ 	.byte	0x04, 0x2f
        /*0002*/ 	.short	(.L_1 - .L_0)
	.align		4
.L_0:
        /*0004*/ 	.word	index@(triton_poi_fused_convolution_relu_27)
        /*0008*/ 	.word	0x00000012


	//----- nvinfo : EIATTR_MIN_STACK_SIZE
	.align		4
.L_1:
        /*000c*/ 	.byte	0x04, 0x12
        /*000e*/ 	.short	(.L_3 - .L_2)
	.align		4
.L_2:
        /*0010*/ 	.word	index@(triton_poi_fused_convolution_relu_27)
        /*0014*/ 	.word	0x00000000


	//----- nvinfo : EIATTR_FRAME_SIZE
	.align		4
.L_3:
        /*0018*/ 	.byte	0x04, 0x11
        /*001a*/ 	.short	(.L_5 - .L_4)
	.align		4
.L_4:
        /*001c*/ 	.word	index@(triton_poi_fused_convolution_relu_27)
        /*0020*/ 	.word	0x00000000


	//----- nvinfo : EIATTR_MIN_STACK_SIZE
	.align		4
.L_5:
        /*0024*/ 	.byte	0x04, 0x12
        /*0026*/ 	.short	(.L_7 - .L_6)
	.align		4
.L_6:
        /*0028*/ 	.word	index@(triton_poi_fused_convolution_relu_27)
        /*002c*/ 	.word	0x00000000
.L_7:


//--------------------- .nv.info.triton_poi_fused_convolution_relu_27 --------------------------
	.section	.nv.info.triton_poi_fused_convolution_relu_27,"",@"SHT_CUDA_INFO"
	.sectionflags	@""
	.align	4


	//----- nvinfo : EIATTR_CUDA_API_VERSION
	.align		4
        /*0000*/ 	.byte	0x04, 0x37
        /*0002*/ 	.short	(.L_9 - .L_8)
.L_8:
        /*0004*/ 	.word	0x0000007c


	//----- nvinfo : EIATTR_KPARAM_INFO
	.align		4
.L_9:
        /*0008*/ 	.byte	0x04, 0x17
        /*000a*/ 	.short	(.L_11 - .L_10)
.L_10:
        /*000c*/ 	.word	0x00000000
        /*0010*/ 	.short	0x0002
        /*0012*/ 	.short	0x0010
        /*0014*/ 	.byte	0x00, 0xf0, 0x11, 0x00


	//----- nvinfo : EIATTR_KPARAM_INFO
	.align		4
.L_11:
        /*0018*/ 	.byte	0x04, 0x17
        /*001a*/ 	.short	(.L_13 - .L_12)
.L_12:
        /*001c*/ 	.word	0x00000000
        /*0020*/ 	.short	0x0001
        /*0022*/ 	.short	0x0008
        /*0024*/ 	.byte	0x00, 0xf4, 0x21, 0x00


	//----- nvinfo : EIATTR_KPARAM_INFO
	.align		4
.L_13:
        /*0028*/ 	.byte	0x04, 0x17
        /*002a*/ 	.short	(.L_15 - .L_14)
.L_14:
        /*002c*/ 	.word	0x00000000
        /*0030*/ 	.short	0x0000
        /*0032*/ 	.short	0x0000
        /*0034*/ 	.byte	0x00, 0xf4, 0x21, 0x00


	//----- nvinfo : EIATTR_SPARSE_MMA_MASK
	.align		4
.L_15:
        /*0038*/ 	.byte	0x03, 0x50
        /*003a*/ 	.short	0x0000


	//----- nvinfo : EIATTR_MAXREG_COUNT
	.align		4
        /*003c*/ 	.byte	0x03, 0x1b
        /*003e*/ 	.short	0x00ff


	//----- nvinfo : EIATTR_EXIT_INSTR_OFFSETS
	.align		4
        /*0040*/ 	.byte	0x04, 0x1c
        /*0042*/ 	.short	(.L_17 - .L_16)


	//   ....[0]....
.L_16:
        /*0044*/ 	.word	0x000002d0


	//----- nvinfo : EIATTR_REQNTID
	.align		4
.L_17:
        /*0048*/ 	.byte	0x04, 0x10
        /*004a*/ 	.short	(.L_19 - .L_18)
.L_18:
        /*004c*/ 	.word	0x00000080
        /*0050*/ 	.word	0x00000001
        /*0054*/ 	.word	0x00000001


	//----- nvinfo : EIATTR_CBANK_PARAM_SIZE
	.align		4
.L_19:
        /*0058*/ 	.byte	0x03, 0x19
        /*005a*/ 	.short	0x0014


	//----- nvinfo : EIATTR_PARAM_CBANK
	.align		4
        /*005c*/ 	.byte	0x04, 0x0a
        /*005e*/ 	.short	(.L_21 - .L_20)
	.align		4
.L_20:
        /*0060*/ 	.word	index@(.nv.constant0.triton_poi_fused_convolution_relu_27)
        /*0064*/ 	.short	0x0210
        /*0066*/ 	.short	0x0014


	//----- nvinfo : EIATTR_SW_WAR
	.align		4
.L_21:
        /*0068*/ 	.byte	0x04, 0x36
        /*006a*/ 	.short	(.L_23 - .L_22)
.L_22:
        /*006c*/ 	.word	0x00000008
.L_23:


//--------------------- .nv.callgraph             --------------------------
	.section	.nv.callgraph,"",@"SHT_CUDA_CALLGRAPH"
	.align	4
	.sectionentsize	8
	.align		4
        /*0000*/ 	.word	0x00000000
	.align		4
        /*0004*/ 	.word	0xffffffff
	.align		4
        /*0008*/ 	.word	0x00000000
	.align		4
        /*000c*/ 	.word	0xfffffffe
	.align		4
        /*0010*/ 	.word	0x00000000
	.align		4
        /*0014*/ 	.word	0xfffffffd
	.align		4
        /*0018*/ 	.word	0x00000000
	.align		4
        /*001c*/ 	.word	0xfffffffc


//--------------------- .text.triton_poi_fused_convolution_relu_27 --------------------------
	.section	.text.triton_poi_fused_convolution_relu_27,"ax",@progbits
	.align	128
        .global         triton_poi_fused_convolution_relu_27
        .type           triton_poi_fused_convolution_relu_27,@function
        .size           triton_poi_fused_convolution_relu_27,(.L_x_1 - triton_poi_fused_convolution_relu_27)
        .other          triton_poi_fused_convolution_relu_27,@"STO_CUDA_ENTRY STV_DEFAULT"
triton_poi_fused_convolution_relu_27:
.text.triton_poi_fused_convolution_relu_27:
[----:B------:R-:W-:Y:S01]  /*0000*/  LDC R1, c[0x0][0x28] ;  /* 0x00000a00ff017b82 */ /* 0x000fe20000000800 */
[----:B------:R-:W1:Y:S07]  /*0010*/  S2R R0, SR_TID.X ;  /* 0x0000000000007919 */ /* 0x000e6e0000002100 */
[----:B------:R-:W2:Y:S01]  /*0020*/  LDC.64 R4, c[0x0][0x218] ;  /* 0x00008600ff047b82 */ /* 0x000ea20000000a00 */
[----:B------:R-:W-:Y:S01]  /*0030*/  ULDC.64 UR4, c[0x0][0x208] ;  /* 0x0000820000047ab9 */ /* 0x000fe20000000a00 */
[----:B------:R-:W3:Y:S06]  /*0040*/  S2R R7, SR_CTAID.X ;  /* 0x0000000000077919 */ /* 0x000eec0000002500 */
[----:B------:R-:W4:Y:S01]  /*0050*/  LDC.64 R2, c[0x0][0x210] ;  /* 0x00008400ff027b82 */ /* 0x000f220000000a00 */
[----:B-1----:R-:W-:Y:S01]  /*0060*/  IMAD.SHL.U32 R0, R0, 0x4, RZ ;  /* 0x0000000400007824 */ /* 0x002fe200078e00ff */
[----:B---3--:R-:W-:-:S04]  /*0070*/  SHF.R.S32.HI R6, RZ, 0x15, R7 ;  /* 0x00000015ff067819 */ /* 0x008fc80000011407 */
[----:B------:R-:W-:-:S05]  /*0080*/  LOP3.LUT R0, R0, 0x1fc, RZ, 0xc0, !PT ;  /* 0x000001fc00007812 */ /* 0x000fca00078ec0ff */
[----:B------:R-:W-:Y:S01]  /*0090*/  IMAD R7, R7, 0x400, R0 ;  /* 0x0000040007077824 */ /* 0x000fe200078e0200 */
[----:B------:R-:W-:-:S03]  /*00a0*/  SGXT R0, R6, 0x1 ;  /* 0x000000010600781a */ /* 0x000fc60000000200 */
[----:B----4-:R-:W-:Y:S01]  /*00b0*/  IMAD.WIDE R2, R7, 0x4, R2 ;  /* 0x0000000407027825 */ /* 0x010fe200078e0202 */
[----:B------:R-:W-:-:S04]  /*00c0*/  LEA.HI R0, R0, R7, RZ, 0x8 ;  /* 0x0000000700007211 */ /* 0x000fc800078f40ff */
[----:B------:R-:W-:Y:S01]  /*00d0*/  LOP3.LUT R0, R0, 0xffffff00, RZ, 0xc0, !PT ;  /* 0xffffff0000007812 */ /* 0x000fe200078ec0ff */
[----:B------:R-:W3:Y:S04]  /*00e0*/  LDG.E.128 R12, desc[UR4][R2.64+0x800] ;  /* 0x00080004020c7981 */ /* 0x000ee8000c1e1d00 */
[----:B------:R-:W-:-:S04]  /*00f0*/  IMAD.IADD R9, R7, 0x1, -R0 ;  /* 0x0000000107097824 */ /* 0x000fc800078e0a00 */
[----:B--2---:R-:W-:Y:S02]  /*0100*/  IMAD.WIDE R4, R9, 0x4, R4 ;  /* 0x0000000409047825 */ /* 0x004fe400078e0204 */
[----:B------:R-:W2:Y:S04]  /*0110*/  LDG.E.128 R8, desc[UR4][R2.64] ;  /* 0x0000000402087981 */ /* 0x000ea8000c1e1d00 */
[----:B------:R-:W3:Y:S02]  /*0120*/  LDG.E.EL.128 R4, desc[UR4][R4.64] ;  /* 0x0000000404047981 */ /* 0x000ee4000c2e1d00 */
[CC--:B---3--:R-:W-:Y:S01]  /*0130*/  FSETP.GEU.AND P6, PT, R12.reuse, -R4.reuse, PT ;  /* 0x800000040c00720b */ /* 0x0c8fe20003fce000 */
[--C-:B------:R-:W-:Y:S01]  /*0140*/  FADD R12, R12, R4.reuse ;  /* 0x000000040c0c7221 */ /* 0x100fe20000000000 */
[C---:B--2---:R-:W-:Y:S01]  /*0150*/  FSETP.GEU.AND P2, PT, R8.reuse, -R4, PT ;  /* 0x800000040800720b */ /* 0x044fe20003f4e000 */
[----:B------:R-:W-:Y:S01]  /*0160*/  FADD R8, R8, R4 ;  /* 0x0000000408087221 */ /* 0x000fe20000000000 */
[----:B------:R-:W-:-:S02]  /*0170*/  FSETP.GEU.AND P5, PT, R13, -R5, PT ;  /* 0x800000050d00720b */ /* 0x000fc40003fae000 */
[----:B------:R-:W-:Y:S01]  /*0180*/  SEL R4, R12, RZ, P6 ;  /* 0x000000ff0c047207 */ /* 0x000fe20003000000 */
[----:B------:R-:W-:Y:S01]  /*0190*/  FADD R13, R13, R5 ;  /* 0x000000050d0d7221 */ /* 0x000fe20000000000 */
[CC--:B------:R-:W-:Y:S01]  /*01a0*/  FSETP.GEU.AND P4, PT, R14.reuse, -R6.reuse, PT ;  /* 0x800000060e00720b */ /* 0x0c0fe20003f8e000 */
[--C-:B------:R-:W-:Y:S01]  /*01b0*/  FADD R14, R14, R6.reuse ;  /* 0x000000060e0e7221 */ /* 0x100fe20000000000 */
[C---:B------:R-:W-:Y:S01]  /*01c0*/  FSETP.GEU.AND P3, PT, R15.reuse, -R7, PT ;  /* 0x800000070f00720b */ /* 0x040fe20003f6e000 */
[----:B------:R-:W-:Y:S01]  /*01d0*/  FADD R15, R15, R7 ;  /* 0x000000070f0f7221 */ /* 0x000fe20000000000 */
[C---:B------:R-:W-:Y:S01]  /*01e0*/  FSETP.GEU.AND P1, PT, R9.reuse, -R5, PT ;  /* 0x800000050900720b */ /* 0x040fe20003f2e000 */
[----:B------:R-:W-:Y:S01]  /*01f0*/  FADD R9, R9, R5 ;  /* 0x0000000509097221 */ /* 0x000fe20000000000 */
[C---:B------:R-:W-:Y:S01]  /*0200*/  FSETP.GEU.AND P0, PT, R10.reuse, -R6, PT ;  /* 0x800000060a00720b */ /* 0x040fe20003f0e000 */
[----:B------:R-:W-:Y:S01]  /*0210*/  FADD R10, R10, R6 ;  /* 0x000000060a0a7221 */ /* 0x000fe20000000000 */
[C---:B------:R-:W-:Y:S01]  /*0220*/  FSETP.GEU.AND P6, PT, R11.reuse, -R7, PT ;  /* 0x800000070b00720b */ /* 0x040fe20003fce000 */
[----:B------:R-:W-:Y:S01]  /*0230*/  FADD R11, R11, R7 ;  /* 0x000000070b0b7221 */ /* 0x000fe20000000000 */
[----:B------:R-:W-:-:S02]  /*0240*/  SEL R5, R13, RZ, P5 ;  /* 0x000000ff0d057207 */ /* 0x000fc40002800000 */
[----:B------:R-:W-:Y:S02]  /*0250*/  SEL R6, R14, RZ, P4 ;  /* 0x000000ff0e067207 */ /* 0x000fe40002000000 */
[----:B------:R-:W-:Y:S02]  /*0260*/  SEL R7, R15, RZ, P3 ;  /* 0x000000ff0f077207 */ /* 0x000fe40001800000 */
[----:B------:R-:W-:Y:S02]  /*0270*/  SEL R8, R8, RZ, P2 ;  /* 0x000000ff08087207 */ /* 0x000fe40001000000 */
[----:B------:R-:W-:Y:S02]  /*0280*/  SEL R9, R9, RZ, P1 ;  /* 0x000000ff09097207 */ /* 0x000fe40000800000 */
[----:B------:R-:W-:Y:S02]  /*0290*/  SEL R10, R10, RZ, P0 ;  /* 0x000000ff0a0a7207 */ /* 0x000fe40000000000 */
[----:B------:R-:W-:Y:S01]  /*02a0*/  SEL R11, R11, RZ, P6 ;  /* 0x000000ff0b0b7207 */ /* 0x000fe20003000000 */
[----:B------:R-:W-:Y:S04]  /*02b0*/  STG.E.128 desc[UR4][R2.64+0x800], R4 ;  /* 0x0008000402007986 */ /* 0x000fe8000c101d04 */
[----:B------:R-:W-:Y:S01]  /*02c0*/  STG.E.128 desc[UR4][R2.64], R8 ;  /* 0x0000000802007986 */ /* 0x000fe2000c101d04 */
[----:B------:R-:W-:Y:S05]  /*02d0*/  EXIT ;  /* 0x000000000000794d */ /* 0x000fea0003800000 */
.L_x_0:
[----:B------:R-:W-:-:S00]  /*02e0*/  BRA `(.L_x_0) ;  /* 0xfffffffc00fc7947 */ /* 0x000fc0000383ffff */
[----:B------:R-:W-:-:S00]  /*02f0*/  NOP ;  /* 0x0000000000007918 */ /* 0x000fc00000000000 */
        /* <DEDUP_REMOVED lines=8> */
.L_x_1:


//--------------------- .nv.constant0.triton_poi_fused_convolution_relu_27 --------------------------
	.section	.nv.constant0.triton_poi_fused_convolution_relu_27,"a",@progbits
	.sectionflags	@""
	.align	4
.nv.constant0.triton_poi_fused_convolution_relu_27:
	.zero		548
